	.headerflags	@"EF_CUDA_TEXMODE_UNIFIED EF_CUDA_64BIT_ADDRESS EF_CUDA_ACCELERATORS EF_CUDA_SM90 EF_CUDA_VIRTUAL_SM(EF_CUDA_SM90)"
	.elftype	@"ET_EXEC"


//--------------------- .nv.info                  --------------------------
	.section	.nv.info,"",@"SHT_CUDA_INFO"
	.align	4


	//----- nvinfo : EIATTR_REGCOUNT
	.align		4
        /*0000*/ 	.byte	0x04, 0x2f
        /*0002*/ 	.short	(.L_1 - .L_0)
	.align		4
.L_0:
        /*0004*/ 	.word	index@(triton_poi_fused__softmax_3)
        /*0008*/ 	.word	0x0000001a


	//----- nvinfo : EIATTR_MIN_STACK_SIZE
	.align		4
.L_1:
        /*000c*/ 	.byte	0x04, 0x12
        /*000e*/ 	.short	(.L_3 - .L_2)
	.align		4
.L_2:
        /*0010*/ 	.word	index@(triton_poi_fused__softmax_3)
        /*0014*/ 	.word	0x00000000


	//----- nvinfo : EIATTR_FRAME_SIZE
	.align		4
.L_3:
        /*0018*/ 	.byte	0x04, 0x11
        /*001a*/ 	.short	(.L_5 - .L_4)
	.align		4
.L_4:
        /*001c*/ 	.word	index@(triton_poi_fused__softmax_3)
        /*0020*/ 	.word	0x00000000


	//----- nvinfo : EIATTR_MIN_STACK_SIZE
	.align		4
.L_5:
        /*0024*/ 	.byte	0x04, 0x12
        /*0026*/ 	.short	(.L_7 - .L_6)
	.align		4
.L_6:
        /*0028*/ 	.word	index@(triton_poi_fused__softmax_3)
        /*002c*/ 	.word	0x00000000
.L_7:


//--------------------- .nv.info.triton_poi_fused__softmax_3 --------------------------
	.section	.nv.info.triton_poi_fused__softmax_3,"",@"SHT_CUDA_INFO"
	.sectionflags	@""
	.align	4


	//----- nvinfo : EIATTR_CUDA_API_VERSION
	.align		4
        /*0000*/ 	.byte	0x04, 0x37
        /*0002*/ 	.short	(.L_9 - .L_8)
.L_8:
        /*0004*/ 	.word	0x0000007c


	//----- nvinfo : EIATTR_KPARAM_INFO
	.align		4
.L_9:
        /*0008*/ 	.byte	0x04, 0x17
        /*000a*/ 	.short	(.L_11 - .L_10)
.L_10:
        /*000c*/ 	.word	0x00000000
        /*0010*/ 	.short	0x0002
        /*0012*/ 	.short	0x0010
        /*0014*/ 	.byte	0x00, 0xf0, 0x11, 0x00


	//----- nvinfo : EIATTR_KPARAM_INFO
	.align		4
.L_11:
        /*0018*/ 	.byte	0x04, 0x17
        /*001a*/ 	.short	(.L_13 - .L_12)
.L_12:
        /*001c*/ 	.word	0x00000000
        /*0020*/ 	.short	0x0001
        /*0022*/ 	.short	0x0008
        /*0024*/ 	.byte	0x00, 0xf4, 0x21, 0x00


	//----- nvinfo : EIATTR_KPARAM_INFO
	.align		4
.L_13:
        /*0028*/ 	.byte	0x04, 0x17
        /*002a*/ 	.short	(.L_15 - .L_14)
.L_14:
        /*002c*/ 	.word	0x00000000
        /*0030*/ 	.short	0x0000
        /*0032*/ 	.short	0x0000
        /*0034*/ 	.byte	0x00, 0xf4, 0x21, 0x00


	//----- nvinfo : EIATTR_SPARSE_MMA_MASK
	.align		4
.L_15:
        /*0038*/ 	.byte	0x03, 0x50
        /*003a*/ 	.short	0x0000


	//----- nvinfo : EIATTR_MAXREG_COUNT
	.align		4
        /*003c*/ 	.byte	0x03, 0x1b
        /*003e*/ 	.short	0x00ff


	//----- nvinfo : EIATTR_EXIT_INSTR_OFFSETS
	.align		4
        /*0040*/ 	.byte	0x04, 0x1c
        /*0042*/ 	.short	(.L_17 - .L_16)


	//   ....[0]....
.L_16:
        /*0044*/ 	.word	0x000003a0


	//   ....[1]....
        /*0048*/ 	.word	0x000003c0


	//----- nvinfo : EIATTR_REQNTID
	.align		4
.L_17:
        /*004c*/ 	.byte	0x04, 0x10
        /*004e*/ 	.short	(.L_19 - .L_18)
.L_18:
        /*0050*/ 	.word	0x00000080
        /*0054*/ 	.word	0x00000001
        /*0058*/ 	.word	0x00000001


	//----- nvinfo : EIATTR_CBANK_PARAM_SIZE
	.align		4
.L_19:
        /*005c*/ 	.byte	0x03, 0x19
        /*005e*/ 	.short	0x0014


	//----- nvinfo : EIATTR_PARAM_CBANK
	.align		4
        /*0060*/ 	.byte	0x04, 0x0a
        /*0062*/ 	.short	(.L_21 - .L_20)
	.align		4
.L_20:
        /*0064*/ 	.word	index@(.nv.constant0.triton_poi_fused__softmax_3)
        /*0068*/ 	.short	0x0210
        /*006a*/ 	.short	0x0014


	//----- nvinfo : EIATTR_SW_WAR
	.align		4
.L_21:
        /*006c*/ 	.byte	0x04, 0x36
        /*006e*/ 	.short	(.L_23 - .L_22)
.L_22:
        /*0070*/ 	.word	0x00000008
.L_23:


//--------------------- .nv.callgraph             --------------------------
	.section	.nv.callgraph,"",@"SHT_CUDA_CALLGRAPH"
	.align	4
	.sectionentsize	8
	.align		4
        /*0000*/ 	.word	0x00000000
	.align		4
        /*0004*/ 	.word	0xffffffff
	.align		4
        /*0008*/ 	.word	0x00000000
	.align		4
        /*000c*/ 	.word	0xfffffffe
	.align		4
        /*0010*/ 	.word	0x00000000
	.align		4
        /*0014*/ 	.word	0xfffffffd
	.align		4
        /*0018*/ 	.word	0x00000000
	.align		4
        /*001c*/ 	.word	0xfffffffc


//--------------------- .text.triton_poi_fused__softmax_3 --------------------------
	.section	.text.triton_poi_fused__softmax_3,"ax",@progbits
	.align	128
        .global         triton_poi_fused__softmax_3
        .type           triton_poi_fused__softmax_3,@function
        .size           triton_poi_fused__softmax_3,(.L_x_1 - triton_poi_fused__softmax_3)
        .other          triton_poi_fused__softmax_3,@"STO_CUDA_ENTRY STV_DEFAULT"
triton_poi_fused__softmax_3:
.text.triton_poi_fused__softmax_3:
[----:B------:R-:W0:Y:S02]  /*0000*/  LDC R1, c[0x0][0x28] ;  /* 0x00000a00ff017b82 */ /* 0x000e240000000800 */
[----:B------:R-:W1:Y:S01]  /*0010*/  S2R R0, SR_TID.X ;  /* 0x0000000000007919 */ /* 0x000e620000002100 */
[----:B------:R-:W2:Y:S01]  /*0020*/  LDC.64 R2, c[0x0][0x210] ;  /* 0x00008400ff027b82 */ /* 0x000ea20000000a00 */
[----:B------:R-:W-:Y:S02]  /*0030*/  CS2R R8, SRZ ;  /* 0x0000000000087805 */ /* 0x000fe4000001ff00 */
[----:B------:R-:W-:Y:S01]  /*0040*/  CS2R R6, SRZ ;  /* 0x0000000000067805 */ /* 0x000fe2000001ff00 */
[----:B------:R-:W3:Y:S01]  /*0050*/  S2R R5, SR_CTAID.X ;  /* 0x0000000000057919 */ /* 0x000ee20000002500 */
[----:B------:R-:W-:Y:S01]  /*0060*/  ULDC.64 UR4, c[0x0][0x208] ;  /* 0x0000820000047ab9 */ /* 0x000fe20000000a00 */
[----:B-1----:R-:W-:Y:S02]  /*0070*/  SHF.L.U32 R0, R0, 0x1, RZ ;  /* 0x0000000100007819 */ /* 0x002fe400000006ff */
[----:B---3--:R-:W-:Y:S02]  /*0080*/  SHF.R.S32.HI R4, RZ, 0x17, R5 ;  /* 0x00000017ff047819 */ /* 0x008fe40000011405 */
[----:B------:R-:W-:-:S02]  /*0090*/  LOP3.LUT R0, R0, 0xfe, RZ, 0xc0, !PT ;  /* 0x000000fe00007812 */ /* 0x000fc400078ec0ff */
[----:B------:R-:W-:Y:S02]  /*00a0*/  SGXT R4, R4, 0x1 ;  /* 0x000000010404781a */ /* 0x000fe40000000200 */
[----:B------:R-:W-:-:S04]  /*00b0*/  LEA R5, R5, R0, 0x8 ;  /* 0x0000000005057211 */ /* 0x000fc800078e40ff */
[CC--:B------:R-:W-:Y:S02]  /*00c0*/  LEA.HI R0, R4.reuse, R5.reuse, RZ, 0x4 ;  /* 0x0000000504007211 */ /* 0x0c0fe400078f20ff */
[-C--:B------:R-:W-:Y:S02]  /*00d0*/  LEA.HI R4, R4, R5.reuse, RZ, 0x6 ;  /* 0x0000000504047211 */ /* 0x080fe400078f30ff */
[----:B------:R-:W-:Y:S02]  /*00e0*/  LOP3.LUT R0, R0, 0xfffffff0, RZ, 0xc0, !PT ;  /* 0xfffffff000007812 */ /* 0x000fe400078ec0ff */
[----:B------:R-:W-:Y:S02]  /*00f0*/  LOP3.LUT R4, R4, 0xffffffc0, RZ, 0xc0, !PT ;  /* 0xffffffc004047812 */ /* 0x000fe400078ec0ff */
[----:B------:R-:W-:Y:S02]  /*0100*/  ISETP.GE.AND P4, PT, R5, 0x100, PT ;  /* 0x000001000500780c */ /* 0x000fe40003f86270 */
[----:B------:R-:W-:-:S04]  /*0110*/  IADD3 R13, R4, R5, -R0 ;  /* 0x00000005040d7210 */ /* 0x000fc80007ffe800 */
[----:B------:R-:W-:Y:S01]  /*0120*/  IADD3 R17, R13, 0x10, RZ ;  /* 0x000000100d117810 */ /* 0x000fe20007ffe0ff */
[----:B--2---:R-:W-:Y:S01]  /*0130*/  IMAD.WIDE R14, R13, 0x4, R2 ;  /* 0x000000040d0e7825 */ /* 0x004fe200078e0202 */
[----:B------:R-:W-:-:S03]  /*0140*/  IADD3 R19, R13, 0x20, RZ ;  /* 0x000000200d137810 */ /* 0x000fc60007ffe0ff */
[--C-:B------:R-:W-:Y:S01]  /*0150*/  IMAD.WIDE R16, R17, 0x4, R2.reuse ;  /* 0x0000000411107825 */ /* 0x100fe200078e0202 */
[----:B------:R-:W-:Y:S02]  /*0160*/  CS2R R10, SRZ ;  /* 0x00000000000a7805 */ /* 0x000fe4000001ff00 */
[----:B------:R-:W-:Y:S01]  /*0170*/  IADD3 R21, R13, 0x30, RZ ;  /* 0x000000300d157810 */ /* 0x000fe20007ffe0ff */
[----:B------:R1:W2:Y:S01]  /*0180*/  @!P4 LDG.E.EL.64 R8, desc[UR4][R14.64] ;  /* 0x000000040e08c981 */ /* 0x0002a2000c2e1b00 */
[--C-:B------:R-:W-:Y:S01]  /*0190*/  IMAD.WIDE R18, R19, 0x4, R2.reuse ;  /* 0x0000000413127825 */ /* 0x100fe200078e0202 */
[----:B------:R-:W-:Y:S02]  /*01a0*/  CS2R R12, SRZ ;  /* 0x00000000000c7805 */ /* 0x000fe4000001ff00 */
[----:B------:R-:W2:Y:S01]  /*01b0*/  @!P4 LDG.E.EL.64 R6, desc[UR4][R16.64] ;  /* 0x000000041006c981 */ /* 0x000ea2000c2e1b00 */
[----:B------:R-:W-:-:S03]  /*01c0*/  IMAD.WIDE R20, R21, 0x4, R2 ;  /* 0x0000000415147825 */ /* 0x000fc600078e0202 */
[----:B------:R-:W3:Y:S04]  /*01d0*/  @!P4 LDG.E.EL.64 R10, desc[UR4][R18.64] ;  /* 0x00000004120ac981 */ /* 0x000ee8000c2e1b00 */
[----:B------:R-:W4:Y:S01]  /*01e0*/  @!P4 LDG.E.EL.64 R12, desc[UR4][R20.64] ;  /* 0x00000004140cc981 */ /* 0x000f22000c2e1b00 */
[----:B-1----:R-:W-:Y:S01]  /*01f0*/  CS2R R14, SRZ ;  /* 0x00000000000e7805 */ /* 0x002fe2000001ff00 */
[----:B------:R-:W-:-:S05]  /*0200*/  IMAD.WIDE R2, R5, 0x4, R2 ;  /* 0x0000000405027825 */ /* 0x000fca00078e0202 */
[----:B------:R1:W5:Y:S02]  /*0210*/  @!P4 LDG.E.64 R14, desc[UR4][R2.64] ;  /* 0x00000004020ec981 */ /* 0x000364000c1e1b00 */
[----:B-1----:R-:W1:Y:S02]  /*0220*/  LDC.64 R2, c[0x0][0x218] ;  /* 0x00008600ff027b82 */ /* 0x002e640000000a00 */
[----:B-1----:R-:W-:-:S04]  /*0230*/  IMAD.WIDE R2, R5, 0x4, R2 ;  /* 0x0000000405027825 */ /* 0x002fc800078e0202 */
[----:B--2---:R-:W-:Y:S01]  /*0240*/  FADD R0, R7, R9 ;  /* 0x0000000907007221 */ /* 0x004fe20000000000 */
[----:B------:R-:W-:-:S03]  /*0250*/  FADD R23, R6, R8 ;  /* 0x0000000806177221 */ /* 0x000fc60000000000 */
[----:B---3--:R-:W-:Y:S01]  /*0260*/  FADD R0, R0, R11 ;  /* 0x0000000b00007221 */ /* 0x008fe20000000000 */
[----:B------:R-:W-:-:S03]  /*0270*/  FADD R23, R23, R10 ;  /* 0x0000000a17177221 */ /* 0x000fc60000000000 */
[----:B----4-:R-:W-:Y:S01]  /*0280*/  FADD R0, R0, R13 ;  /* 0x0000000d00007221 */ /* 0x010fe20000000000 */
[----:B------:R-:W-:-:S04]  /*0290*/  FADD R12, R23, R12 ;  /* 0x0000000c170c7221 */ /* 0x000fc80000000000 */
[----:B------:R-:W-:Y:S02]  /*02a0*/  FSETP.GT.AND P1, PT, |R0|, 8.50705917302346158658e+37, PT ;  /* 0x7e8000000000780b */ /* 0x000fe40003f24200 */
[----:B------:R-:W-:Y:S02]  /*02b0*/  FSETP.GT.AND P0, PT, |R12|, 8.50705917302346158658e+37, PT ;  /* 0x7e8000000c00780b */ /* 0x000fe40003f04200 */
[----:B------:R-:W-:Y:S02]  /*02c0*/  FSETP.GEU.AND P3, PT, |R0|, 1.175494350822287508e-38, PT ;  /* 0x008000000000780b */ /* 0x000fe40003f6e200 */
[----:B------:R-:W-:-:S07]  /*02d0*/  FSETP.GEU.AND P2, PT, |R12|, 1.175494350822287508e-38, PT ;  /* 0x008000000c00780b */ /* 0x000fce0003f4e200 */
[----:B------:R-:W-:Y:S01]  /*02e0*/  @P1 FMUL R0, R0, 0.25 ;  /* 0x3e80000000001820 */ /* 0x000fe20000400000 */
[----:B-----5:R-:W-:Y:S01]  /*02f0*/  @P1 FMUL R15, R15, 0.25 ;  /* 0x3e8000000f0f1820 */ /* 0x020fe20000400000 */
[----:B------:R-:W-:Y:S01]  /*0300*/  @P0 FMUL R12, R12, 0.25 ;  /* 0x3e8000000c0c0820 */ /* 0x000fe20000400000 */
[----:B------:R-:W-:Y:S01]  /*0310*/  @P0 FMUL R14, R14, 0.25 ;  /* 0x3e8000000e0e0820 */ /* 0x000fe20000400000 */
[----:B------:R-:W-:Y:S01]  /*0320*/  @!P3 FMUL R0, R0, 16777216 ;  /* 0x4b8000000000b820 */ /* 0x000fe20000400000 */
[----:B------:R-:W-:Y:S01]  /*0330*/  @!P3 FMUL R15, R15, 16777216 ;  /* 0x4b8000000f0fb820 */ /* 0x000fe20000400000 */
[----:B------:R-:W-:Y:S01]  /*0340*/  @!P2 FMUL R12, R12, 16777216 ;  /* 0x4b8000000c0ca820 */ /* 0x000fe20000400000 */
[----:B------:R-:W-:-:S03]  /*0350*/  @!P2 FMUL R14, R14, 16777216 ;  /* 0x4b8000000e0ea820 */ /* 0x000fc60000400000 */
[----:B------:R-:W1:Y:S08]  /*0360*/  MUFU.RCP R7, R12 ;  /* 0x0000000c00077308 */ /* 0x000e700000001000 */
[----:B------:R-:W2:Y:S01]  /*0370*/  MUFU.RCP R0, R0 ;  /* 0x0000000000007308 */ /* 0x000ea20000001000 */
[----:B-1----:R-:W-:Y:S01]  /*0380*/  FMUL R14, R7, R14 ;  /* 0x0000000e070e7220 */ /* 0x002fe20000400000 */
[----:B--2---:R-:W-:Y:S01]  /*0390*/  FMUL R15, R0, R15 ;  /* 0x0000000f000f7220 */ /* 0x004fe20000400000 */
[----:B------:R-:W-:Y:S06]  /*03a0*/  @P4 EXIT ;  /* 0x000000000000494d */ /* 0x000fec0003800000 */
[----:B------:R-:W-:Y:S01]  /*03b0*/  STG.E.64 desc[UR4][R2.64], R14 ;  /* 0x0000000e02007986 */ /* 0x000fe2000c101b04 */
[----:B------:R-:W-:Y:S05]  /*03c0*/  EXIT ;  /* 0x000000000000794d */ /* 0x000fea0003800000 */
.L_x_0:
[----:B------:R-:W-:-:S00]  /*03d0*/  BRA `(.L_x_0) ;  /* 0xfffffffc00fc7947 */ /* 0x000fc0000383ffff */
[----:B------:R-:W-:-:S00]  /*03e0*/  NOP ;  /* 0x0000000000007918 */ /* 0x000fc00000000000 */
        /* <DEDUP_REMOVED lines=9> */
.L_x_1:


//--------------------- .nv.constant0.triton_poi_fused__softmax_3 --------------------------
	.section	.nv.constant0.triton_poi_fused__softmax_3,"a",@progbits
	.sectionflags	@""
	.align	4
.nv.constant0.triton_poi_fused__softmax_3:
	.zero		548
